	.headerflags	@"EF_CUDA_TEXMODE_UNIFIED EF_CUDA_64BIT_ADDRESS EF_CUDA_ACCELERATORS EF_CUDA_SM90 EF_CUDA_VIRTUAL_SM(EF_CUDA_SM90)"
	.elftype	@"ET_EXEC"


//--------------------- .nv.info                  --------------------------
	.section	.nv.info,"",@"SHT_CUDA_INFO"
	.align	4


	//----- nvinfo : EIATTR_REGCOUNT
	.align		4
        /*0000*/ 	.byte	0x04, 0x2f
        /*0002*/ 	.short	(.L_1 - .L_0)
	.align		4
.L_0:
        /*0004*/ 	.word	index@(triton_poi_fused_convolution_relu_1)
        /*0008*/ 	.word	0x00000012


	//----- nvinfo : EIATTR_MIN_STACK_SIZE
	.align		4
.L_1:
        /*000c*/ 	.byte	0x04, 0x12
        /*000e*/ 	.short	(.L_3 - .L_2)
	.align		4
.L_2:
        /*0010*/ 	.word	index@(triton_poi_fused_convolution_relu_1)
        /*0014*/ 	.word	0x00000000


	//----- nvinfo : EIATTR_FRAME_SIZE
	.align		4
.L_3:
        /*0018*/ 	.byte	0x04, 0x11
        /*001a*/ 	.short	(.L_5 - .L_4)
	.align		4
.L_4:
        /*001c*/ 	.word	index@(triton_poi_fused_convolution_relu_1)
        /*0020*/ 	.word	0x00000000


	//----- nvinfo : EIATTR_MIN_STACK_SIZE
	.align		4
.L_5:
        /*0024*/ 	.byte	0x04, 0x12
        /*0026*/ 	.short	(.L_7 - .L_6)
	.align		4
.L_6:
        /*0028*/ 	.word	index@(triton_poi_fused_convolution_relu_1)
        /*002c*/ 	.word	0x00000000
.L_7:


//--------------------- .nv.info.triton_poi_fused_convolution_relu_1 --------------------------
	.section	.nv.info.triton_poi_fused_convolution_relu_1,"",@"SHT_CUDA_INFO"
	.sectionflags	@""
	.align	4


	//----- nvinfo : EIATTR_CUDA_API_VERSION
	.align		4
        /*0000*/ 	.byte	0x04, 0x37
        /*0002*/ 	.short	(.L_9 - .L_8)
.L_8:
        /*0004*/ 	.word	0x0000007c


	//----- nvinfo : EIATTR_KPARAM_INFO
	.align		4
.L_9:
        /*0008*/ 	.byte	0x04, 0x17
        /*000a*/ 	.short	(.L_11 - .L_10)
.L_10:
        /*000c*/ 	.word	0x00000000
        /*0010*/ 	.short	0x0003
        /*0012*/ 	.short	0x0018
        /*0014*/ 	.byte	0x00, 0xf0, 0x11, 0x00


	//----- nvinfo : EIATTR_KPARAM_INFO
	.align		4
.L_11:
        /*0018*/ 	.byte	0x04, 0x17
        /*001a*/ 	.short	(.L_13 - .L_12)
.L_12:
        /*001c*/ 	.word	0x00000000
        /*0020*/ 	.short	0x0002
        /*0022*/ 	.short	0x0010
        /*0024*/ 	.byte	0x00, 0xf4, 0x21, 0x00


	//----- nvinfo : EIATTR_KPARAM_INFO
	.align		4
.L_13:
        /*0028*/ 	.byte	0x04, 0x17
        /*002a*/ 	.short	(.L_15 - .L_14)
.L_14:
        /*002c*/ 	.word	0x00000000
        /*0030*/ 	.short	0x0001
        /*0032*/ 	.short	0x0008
        /*0034*/ 	.byte	0x00, 0xf4, 0x21, 0x00


	//----- nvinfo : EIATTR_KPARAM_INFO
	.align		4
.L_15:
        /*0038*/ 	.byte	0x04, 0x17
        /*003a*/ 	.short	(.L_17 - .L_16)
.L_16:
        /*003c*/ 	.word	0x00000000
        /*0040*/ 	.short	0x0000
        /*0042*/ 	.short	0x0000
        /*0044*/ 	.byte	0x00, 0xf4, 0x21, 0x00


	//----- nvinfo : EIATTR_SPARSE_MMA_MASK
	.align		4
.L_17:
        /*0048*/ 	.byte	0x03, 0x50
        /*004a*/ 	.short	0x0000


	//----- nvinfo : EIATTR_MAXREG_COUNT
	.align		4
        /*004c*/ 	.byte	0x03, 0x1b
        /*004e*/ 	.short	0x00ff


	//----- nvinfo : EIATTR_EXIT_INSTR_OFFSETS
	.align		4
        /*0050*/ 	.byte	0x04, 0x1c
        /*0052*/ 	.short	(.L_19 - .L_18)


	//   ....[0]....
.L_18:
        /*0054*/ 	.word	0x000002a0


	//   ....[1]....
        /*0058*/ 	.word	0x000002c0


	//----- nvinfo : EIATTR_REQNTID
	.align		4
.L_19:
        /*005c*/ 	.byte	0x04, 0x10
        /*005e*/ 	.short	(.L_21 - .L_20)
.L_20:
        /*0060*/ 	.word	0x00000100
        /*0064*/ 	.word	0x00000001
        /*0068*/ 	.word	0x00000001


	//----- nvinfo : EIATTR_CBANK_PARAM_SIZE
	.align		4
.L_21:
        /*006c*/ 	.byte	0x03, 0x19
        /*006e*/ 	.short	0x001c


	//----- nvinfo : EIATTR_PARAM_CBANK
	.align		4
        /*0070*/ 	.byte	0x04, 0x0a
        /*0072*/ 	.short	(.L_23 - .L_22)
	.align		4
.L_22:
        /*0074*/ 	.word	index@(.nv.constant0.triton_poi_fused_convolution_relu_1)
        /*0078*/ 	.short	0x0210
        /*007a*/ 	.short	0x001c


	//----- nvinfo : EIATTR_SW_WAR
	.align		4
.L_23:
        /*007c*/ 	.byte	0x04, 0x36
        /*007e*/ 	.short	(.L_25 - .L_24)
.L_24:
        /*0080*/ 	.word	0x00000008
.L_25:


//--------------------- .nv.callgraph             --------------------------
	.section	.nv.callgraph,"",@"SHT_CUDA_CALLGRAPH"
	.align	4
	.sectionentsize	8
	.align		4
        /*0000*/ 	.word	0x00000000
	.align		4
        /*0004*/ 	.word	0xffffffff
	.align		4
        /*0008*/ 	.word	0x00000000
	.align		4
        /*000c*/ 	.word	0xfffffffe
	.align		4
        /*0010*/ 	.word	0x00000000
	.align		4
        /*0014*/ 	.word	0xfffffffd
	.align		4
        /*0018*/ 	.word	0x00000000
	.align		4
        /*001c*/ 	.word	0xfffffffc


//--------------------- .text.triton_poi_fused_convolution_relu_1 --------------------------
	.section	.text.triton_poi_fused_convolution_relu_1,"ax",@progbits
	.align	128
        .global         triton_poi_fused_convolution_relu_1
        .type           triton_poi_fused_convolution_relu_1,@function
        .size           triton_poi_fused_convolution_relu_1,(.L_x_1 - triton_poi_fused_convolution_relu_1)
        .other          triton_poi_fused_convolution_relu_1,@"STO_CUDA_ENTRY STV_DEFAULT"
triton_poi_fused_convolution_relu_1:
.text.triton_poi_fused_convolution_relu_1:
[----:B------:R-:W0:Y:S02]  /*0000*/  LDC R1, c[0x0][0x28] ;  /* 0x00000a00ff017b82 */ /* 0x000e240000000800 */
[----:B------:R-:W1:Y:S01]  /*0010*/  S2R R0, SR_TID.X ;  /* 0x0000000000007919 */ /* 0x000e620000002100 */
[----:B------:R-:W-:Y:S01]  /*0020*/  IMAD.MOV.U32 R2, RZ, RZ, RZ ;  /* 0x000000ffff027224 */ /* 0x000fe200078e00ff */
[----:B------:R-:W2:Y:S01]  /*0030*/  LDC.64 R8, c[0x0][0x218] ;  /* 0x00008600ff087b82 */ /* 0x000ea20000000a00 */
[----:B------:R-:W-:Y:S01]  /*0040*/  IMAD.MOV.U32 R15, RZ, RZ, RZ ;  /* 0x000000ffff0f7224 */ /* 0x000fe200078e00ff */
[----:B------:R-:W3:Y:S01]  /*0050*/  S2R R3, SR_CTAID.X ;  /* 0x0000000000037919 */ /* 0x000ee20000002500 */
[----:B------:R-:W-:Y:S01]  /*0060*/  IMAD.MOV.U32 R12, RZ, RZ, RZ ;  /* 0x000000ffff0c7224 */ /* 0x000fe200078e00ff */
[----:B------:R-:W-:-:S04]  /*0070*/  ULDC.64 UR4, c[0x0][0x208] ;  /* 0x0000820000047ab9 */ /* 0x000fc80000000a00 */
[----:B------:R-:W4:Y:S08]  /*0080*/  LDC.64 R6, c[0x0][0x210] ;  /* 0x00008400ff067b82 */ /* 0x000f300000000a00 */
[----:B------:R-:W5:Y:S01]  /*0090*/  LDC.64 R10, c[0x0][0x220] ;  /* 0x00008800ff0a7b82 */ /* 0x000f620000000a00 */
[----:B-1----:R-:W-:-:S05]  /*00a0*/  IMAD.SHL.U32 R0, R0, 0x2, RZ ;  /* 0x0000000200007824 */ /* 0x002fca00078e00ff */
[----:B------:R-:W-:-:S05]  /*00b0*/  LOP3.LUT R0, R0, 0x1fe, RZ, 0xc0, !PT ;  /* 0x000001fe00007812 */ /* 0x000fca00078ec0ff */
[----:B---3--:R-:W-:-:S04]  /*00c0*/  IMAD R3, R3, 0x200, R0 ;  /* 0x0000020003037824 */ /* 0x008fc800078e0200 */
[C---:B------:R-:W-:Y:S01]  /*00d0*/  IMAD.HI R0, R3.reuse, -0x4de41cdb, R2 ;  /* 0xb21be32503007827 */ /* 0x040fe200078e0202 */
[----:B------:R-:W-:-:S03]  /*00e0*/  ISETP.GE.AND P2, PT, R3, 0xb7fa300, PT ;  /* 0x0b7fa3000300780c */ /* 0x000fc60003f46270 */
[----:B----4-:R-:W-:Y:S01]  /*00f0*/  IMAD.WIDE R6, R3, 0x4, R6 ;  /* 0x0000000403067825 */ /* 0x010fe200078e0206 */
[----:B------:R-:W-:-:S04]  /*0100*/  SHF.R.U32.HI R5, RZ, 0x1f, R0 ;  /* 0x0000001fff057819 */ /* 0x000fc80000011600 */
[----:B------:R-:W-:-:S04]  /*0110*/  LEA.HI.SX32 R5, R0, R5, 0xa ;  /* 0x0000000500057211 */ /* 0x000fc800078f52ff */
[----:B------:R-:W-:-:S04]  /*0120*/  LOP3.LUT R0, R5, 0xffff, RZ, 0xc0, !PT ;  /* 0x0000ffff05007812 */ /* 0x000fc800078ec0ff */
[----:B------:R-:W-:-:S04]  /*0130*/  LEA.HI R0, R0, R5, RZ, 0x13 ;  /* 0x0000000500007211 */ /* 0x000fc800078f98ff */
[----:B------:R-:W-:-:S05]  /*0140*/  LOP3.LUT R0, R0, 0xfff8, RZ, 0xc0, !PT ;  /* 0x0000fff800007812 */ /* 0x000fca00078ec0ff */
[----:B------:R-:W-:-:S05]  /*0150*/  IMAD.MOV R0, RZ, RZ, -R0 ;  /* 0x000000ffff007224 */ /* 0x000fca00078e0a00 */
[----:B------:R-:W-:-:S05]  /*0160*/  PRMT R0, R0, 0x7710, RZ ;  /* 0x0000771000007816 */ /* 0x000fca00000000ff */
[----:B------:R-:W-:-:S05]  /*0170*/  IMAD.IADD R5, R5, 0x1, R0 ;  /* 0x0000000105057824 */ /* 0x000fca00078e0200 */
[----:B------:R-:W-:-:S05]  /*0180*/  PRMT R5, R5, 0x9910, RZ ;  /* 0x0000991005057816 */ /* 0x000fca00000000ff */
[----:B--2---:R-:W-:Y:S01]  /*0190*/  IMAD.WIDE R8, R5, 0x4, R8 ;  /* 0x0000000405087825 */ /* 0x004fe200078e0208 */
[----:B------:R-:W-:-:S04]  /*01a0*/  CS2R R4, SRZ ;  /* 0x0000000000047805 */ /* 0x000fc8000001ff00 */
[----:B------:R-:W2:Y:S04]  /*01b0*/  @!P2 LDG.E.EL R15, desc[UR4][R8.64] ;  /* 0x00000004080fa981 */ /* 0x000ea8000c2e1900 */
[----:B------:R-:W2:Y:S04]  /*01c0*/  @!P2 LDG.E.64 R4, desc[UR4][R6.64] ;  /* 0x000000040604a981 */ /* 0x000ea8000c1e1b00 */
[----:B------:R-:W3:Y:S01]  /*01d0*/  @!P2 LDG.E.EL R12, desc[UR4][R8.64] ;  /* 0x00000004080ca981 */ /* 0x000ee2000c2e1900 */
[----:B------:R-:W-:-:S05]  /*01e0*/  IMAD.HI R0, R3, 0x1fa7f4df, RZ ;  /* 0x1fa7f4df03007827 */ /* 0x000fca00078e02ff */
[----:B------:R-:W-:-:S04]  /*01f0*/  SHF.R.U32.HI R13, RZ, 0x1f, R0 ;  /* 0x0000001fff0d7819 */ /* 0x000fc80000011600 */
[----:B------:R-:W-:-:S05]  /*0200*/  LEA.HI.SX32 R13, R0, R13, 0x14 ;  /* 0x0000000d000d7211 */ /* 0x000fca00078fa2ff */
[----:B------:R-:W-:-:S04]  /*0210*/  IMAD R2, R13, -0x8164, R3 ;  /* 0xffff7e9c0d027824 */ /* 0x000fc800078e0203 */
[----:B------:R-:W-:-:S04]  /*0220*/  IMAD R3, R13, 0x8180, R2 ;  /* 0x000081800d037824 */ /* 0x000fc800078e0202 */
[----:B-----5:R-:W-:Y:S01]  /*0230*/  IMAD.WIDE R2, R3, 0x4, R10 ;  /* 0x0000000403027825 */ /* 0x020fe200078e020a */
[----:B--2---:R-:W-:-:S03]  /*0240*/  FSETP.GEU.AND P0, PT, R4, -R15, PT ;  /* 0x8000000f0400720b */ /* 0x004fc60003f0e000 */
[----:B------:R-:W-:Y:S01]  /*0250*/  FADD R4, R15, R4 ;  /* 0x000000040f047221 */ /* 0x000fe20000000000 */
[----:B---3--:R-:W-:Y:S01]  /*0260*/  FADD R0, R12, R5 ;  /* 0x000000050c007221 */ /* 0x008fe20000000000 */
[----:B------:R-:W-:-:S03]  /*0270*/  FSETP.GEU.AND P1, PT, R5, -R12, PT ;  /* 0x8000000c0500720b */ /* 0x000fc60003f2e000 */
[----:B------:R-:W-:Y:S02]  /*0280*/  FSEL R4, R4, RZ, P0 ;  /* 0x000000ff04047208 */ /* 0x000fe40000000000 */
[----:B------:R-:W-:Y:S01]  /*0290*/  FSEL R5, R0, RZ, P1 ;  /* 0x000000ff00057208 */ /* 0x000fe20000800000 */
[----:B------:R-:W-:Y:S07]  /*02a0*/  @P2 EXIT ;  /* 0x000000000000294d */ /* 0x000fee0003800000 */
[----:B------:R-:W-:Y:S01]  /*02b0*/  STG.E.64 desc[UR4][R2.64], R4 ;  /* 0x0000000402007986 */ /* 0x000fe2000c101b04 */
[----:B------:R-:W-:Y:S05]  /*02c0*/  EXIT ;  /* 0x000000000000794d */ /* 0x000fea0003800000 */
.L_x_0:
[----:B------:R-:W-:-:S00]  /*02d0*/  BRA `(.L_x_0) ;  /* 0xfffffffc00fc7947 */ /* 0x000fc0000383ffff */
[----:B------:R-:W-:-:S00]  /*02e0*/  NOP ;  /* 0x0000000000007918 */ /* 0x000fc00000000000 */
        /* <DEDUP_REMOVED lines=9> */
.L_x_1:


//--------------------- .nv.constant0.triton_poi_fused_convolution_relu_1 --------------------------
	.section	.nv.constant0.triton_poi_fused_convolution_relu_1,"a",@progbits
	.sectionflags	@""
	.align	4
.nv.constant0.triton_poi_fused_convolution_relu_1:
	.zero		556
